//
// Generated by NVIDIA NVVM Compiler
//
// Compiler Build ID: CL-36424714
// Cuda compilation tools, release 13.0, V13.0.88
// Based on NVVM 20.0.0
//

.version 9.0
.target sm_100
.address_size 64

	// .globl	_Z10matrix_addPKfS0_Pfi

.visible .entry _Z10matrix_addPKfS0_Pfi(
	.param .u64 .ptr .align 1 _Z10matrix_addPKfS0_Pfi_param_0,
	.param .u64 .ptr .align 1 _Z10matrix_addPKfS0_Pfi_param_1,
	.param .u64 .ptr .align 1 _Z10matrix_addPKfS0_Pfi_param_2,
	.param .u32 _Z10matrix_addPKfS0_Pfi_param_3
)
{
	.reg .pred 	%p<2>;
	.reg .b32 	%r<12>;
	.reg .b32 	%f<4>;
	.reg .b64 	%rd<11>;

	ld.param.u64 	%rd1, [_Z10matrix_addPKfS0_Pfi_param_0];
	ld.param.u64 	%rd2, [_Z10matrix_addPKfS0_Pfi_param_1];
	ld.param.u64 	%rd3, [_Z10matrix_addPKfS0_Pfi_param_2];
	ld.param.u32 	%r3, [_Z10matrix_addPKfS0_Pfi_param_3];
	mov.u32 	%r4, %ctaid.y;
	mov.u32 	%r5, %ntid.y;
	mov.u32 	%r6, %tid.y;
	mad.lo.s32 	%r1, %r4, %r5, %r6;
	mov.u32 	%r7, %ctaid.x;
	mov.u32 	%r8, %ntid.x;
	mov.u32 	%r9, %tid.x;
	mad.lo.s32 	%r2, %r7, %r8, %r9;
	max.u32 	%r10, %r1, %r2;
	setp.ge.u32 	%p1, %r10, %r3;
	@%p1 bra 	$L__BB0_2;
	cvta.to.global.u64 	%rd4, %rd1;
	cvta.to.global.u64 	%rd5, %rd2;
	cvta.to.global.u64 	%rd6, %rd3;
	mad.lo.s32 	%r11, %r3, %r1, %r2;
	mul.wide.u32 	%rd7, %r11, 4;
	add.s64 	%rd8, %rd4, %rd7;
	ld.global.f32 	%f1, [%rd8];
	add.s64 	%rd9, %rd5, %rd7;
	ld.global.f32 	%f2, [%rd9];
	add.f32 	%f3, %f1, %f2;
	add.s64 	%rd10, %rd6, %rd7;
	st.global.f32 	[%rd10], %f3;
$L__BB0_2:
	ret;

}


// ===== COMPILED SASS (sm_100) =====

	.target	sm_100

	.elftype	@"ET_EXEC"


//--------------------- .note.nv.tkinfo           --------------------------
	.section	.note.nv.tkinfo,"",@"SHT_NOTE"
	.sectionflags	@"SHF_NOTE_NV_TKINFO"
	.tkinfo
        /*0018*/ 	.word	0x00000002
        /*0030*/ 	.string	""
        /*0030*/ 	.string	"ptxas"
        /*0030*/ 	.string	"Cuda compilation tools, release 13.0, V13.0.88"
        /*0030*/ 	.string	"Build cuda_13.0.r13.0/compiler.36424714_0"
        /*0030*/ 	.string	"-arch sm_100 -m 64 "



//--------------------- .note.nv.cuinfo           --------------------------
	.section	.note.nv.cuinfo,"",@"SHT_NOTE"
	.sectionflags	@"SHF_NOTE_NV_CUINFO"
        /*0018*/ 	.short	0x0002
        /*001a*/ 	.short	0x0064
        /*001c*/ 	.short	0x0082
	.zero		2


//--------------------- .nv.info                  --------------------------
	.section	.nv.info,"",@"SHT_CUDA_INFO"
	.align	4


	//----- nvinfo : EIATTR_REGCOUNT
	.align		4
        /*0000*/ 	.byte	0x04, 0x2f
        /*0002*/ 	.short	(.L_1 - .L_0)
	.align		4
.L_0:
        /*0004*/ 	.word	index@(_Z10matrix_addPKfS0_Pfi)
        /*0008*/ 	.word	0x0000000c


	//----- nvinfo : EIATTR_FRAME_SIZE
	.align		4
.L_1:
        /*000c*/ 	.byte	0x04, 0x11
        /*000e*/ 	.short	(.L_3 - .L_2)
	.align		4
.L_2:
        /*0010*/ 	.word	index@(_Z10matrix_addPKfS0_Pfi)
        /*0014*/ 	.word	0x00000000


	//----- nvinfo : EIATTR_MIN_STACK_SIZE
	.align		4
.L_3:
        /*0018*/ 	.byte	0x04, 0x12
        /*001a*/ 	.short	(.L_5 - .L_4)
	.align		4
.L_4:
        /*001c*/ 	.word	index@(_Z10matrix_addPKfS0_Pfi)
        /*0020*/ 	.word	0x00000000
.L_5:


//--------------------- .nv.compat                --------------------------
	.section	.nv.compat,"",@"SHT_CUDA_COMPAT_INFO"
	.align	4
        /*0000*/ 	.byte	0x02, 0x09, 0x00, 0x00, 0x02, 0x02, 0x01, 0x00, 0x02, 0x05, 0x05, 0x00, 0x03, 0x07, 0x01, 0x01
        /*0010*/ 	.byte	0x02, 0x03, 0x00, 0x00, 0x02, 0x06, 0x01, 0x00, 0x04, 0x0b, 0x08, 0x00, 0x09, 0x00, 0x00, 0x00
        /*0020*/ 	.byte	0x00, 0x00, 0x00, 0x00


//--------------------- .nv.info._Z10matrix_addPKfS0_Pfi --------------------------
	.section	.nv.info._Z10matrix_addPKfS0_Pfi,"",@"SHT_CUDA_INFO"
	.sectionflags	@""
	.align	4


	//----- nvinfo : EIATTR_CUDA_API_VERSION
	.align		4
        /*0000*/ 	.byte	0x04, 0x37
        /*0002*/ 	.short	(.L_7 - .L_6)
.L_6:
        /*0004*/ 	.word	0x00000082


	//----- nvinfo : EIATTR_KPARAM_INFO
	.align		4
.L_7:
        /*0008*/ 	.byte	0x04, 0x17
        /*000a*/ 	.short	(.L_9 - .L_8)
.L_8:
        /*000c*/ 	.word	0x00000000
        /*0010*/ 	.short	0x0003
        /*0012*/ 	.short	0x0018
        /*0014*/ 	.byte	0x00, 0xf0, 0x11, 0x00


	//----- nvinfo : EIATTR_KPARAM_INFO
	.align		4
.L_9:
        /*0018*/ 	.byte	0x04, 0x17
        /*001a*/ 	.short	(.L_11 - .L_10)
.L_10:
        /*001c*/ 	.word	0x00000000
        /*0020*/ 	.short	0x0002
        /*0022*/ 	.short	0x0010
        /*0024*/ 	.byte	0x00, 0xf5, 0x21, 0x00


	//----- nvinfo : EIATTR_KPARAM_INFO
	.align		4
.L_11:
        /*0028*/ 	.byte	0x04, 0x17
        /*002a*/ 	.short	(.L_13 - .L_12)
.L_12:
        /*002c*/ 	.word	0x00000000
        /*0030*/ 	.short	0x0001
        /*0032*/ 	.short	0x0008
        /*0034*/ 	.byte	0x00, 0xf5, 0x21, 0x00


	//----- nvinfo : EIATTR_KPARAM_INFO
	.align		4
.L_13:
        /*0038*/ 	.byte	0x04, 0x17
        /*003a*/ 	.short	(.L_15 - .L_14)
.L_14:
        /*003c*/ 	.word	0x00000000
        /*0040*/ 	.short	0x0000
        /*0042*/ 	.short	0x0000
        /*0044*/ 	.byte	0x00, 0xf5, 0x21, 0x00


	//----- nvinfo : EIATTR_SPARSE_MMA_MASK
	.align		4
.L_15:
        /*0048*/ 	.byte	0x03, 0x50
        /*004a*/ 	.short	0x0000


	//----- nvinfo : EIATTR_MAXREG_COUNT
	.align		4
        /*004c*/ 	.byte	0x03, 0x1b
        /*004e*/ 	.short	0x00ff


	//----- nvinfo : EIATTR_MERCURY_ISA_VERSION
	.align		4
        /*0050*/ 	.byte	0x03, 0x5f
        /*0052*/ 	.short	0x0101


	//----- nvinfo : EIATTR_VRC_CTA_INIT_COUNT
	.align		4
        /*0054*/ 	.byte	0x02, 0x4a
	.zero		1
	.zero		1


	//----- nvinfo : EIATTR_EXIT_INSTR_OFFSETS
	.align		4
        /*0058*/ 	.byte	0x04, 0x1c
        /*005a*/ 	.short	(.L_17 - .L_16)


	//   ....[0]....
.L_16:
        /*005c*/ 	.word	0x000000c0


	//   ....[1]....
        /*0060*/ 	.word	0x00000190


	//----- nvinfo : EIATTR_CBANK_PARAM_SIZE
	.align		4
.L_17:
        /*0064*/ 	.byte	0x03, 0x19
        /*0066*/ 	.short	0x001c


	//----- nvinfo : EIATTR_PARAM_CBANK
	.align		4
        /*0068*/ 	.byte	0x04, 0x0a
        /*006a*/ 	.short	(.L_19 - .L_18)
	.align		4
.L_18:
        /*006c*/ 	.word	index@(.nv.constant0._Z10matrix_addPKfS0_Pfi)
        /*0070*/ 	.short	0x0380
        /*0072*/ 	.short	0x001c


	//----- nvinfo : EIATTR_SW_WAR
	.align		4
.L_19:
        /*0074*/ 	.byte	0x04, 0x36
        /*0076*/ 	.short	(.L_21 - .L_20)
.L_20:
        /*0078*/ 	.word	0x00000008
.L_21:


//--------------------- .nv.callgraph             --------------------------
	.section	.nv.callgraph,"",@"SHT_CUDA_CALLGRAPH"
	.align	4
	.sectionentsize	8
	.align		4
        /*0000*/ 	.word	0x00000000
	.align		4
        /*0004*/ 	.word	0xffffffff
	.align		4
        /*0008*/ 	.word	0x00000000
	.align		4
        /*000c*/ 	.word	0xfffffffe
	.align		4
        /*0010*/ 	.word	0x00000000
	.align		4
        /*0014*/ 	.word	0xfffffffd
	.align		4
        /*0018*/ 	.word	0x00000000
	.align		4
        /*001c*/ 	.word	0xfffffffc


//--------------------- .text._Z10matrix_addPKfS0_Pfi --------------------------
	.section	.text._Z10matrix_addPKfS0_Pfi,"ax",@progbits
	.align	128
        .global         _Z10matrix_addPKfS0_Pfi
        .type           _Z10matrix_addPKfS0_Pfi,@function
        .size           _Z10matrix_addPKfS0_Pfi,(.L_x_1 - _Z10matrix_addPKfS0_Pfi)
        .other          _Z10matrix_addPKfS0_Pfi,@"STO_CUDA_ENTRY STV_DEFAULT"
_Z10matrix_addPKfS0_Pfi:
.text._Z10matrix_addPKfS0_Pfi:
[----:B------:R-:W-:Y:S01]  /*0000*/  LDC R1, c[0x0][0x37c] ;  /* 0x0000df00ff017b82 */ /* 0x000fe20000000800 */
[----:B------:R-:W0:Y:S07]  /*0010*/  S2R R3, SR_TID.Y ;  /* 0x0000000000037919 */ /* 0x000e2e0000002200 */
[----:B------:R-:W0:Y:S01]  /*0020*/  LDC R0, c[0x0][0x364] ;  /* 0x0000d900ff007b82 */ /* 0x000e220000000800 */
[----:B------:R-:W1:Y:S01]  /*0030*/  LDCU UR6, c[0x0][0x398] ;  /* 0x00007300ff0677ac */ /* 0x000e620008000800 */
[----:B------:R-:W2:Y:S06]  /*0040*/  S2R R2, SR_TID.X ;  /* 0x0000000000027919 */ /* 0x000eac0000002100 */
[----:B------:R-:W0:Y:S08]  /*0050*/  S2UR UR4, SR_CTAID.Y ;  /* 0x00000000000479c3 */ /* 0x000e300000002600 */
[----:B------:R-:W2:Y:S08]  /*0060*/  S2UR UR5, SR_CTAID.X ;  /* 0x00000000000579c3 */ /* 0x000eb00000002500 */
[----:B------:R-:W2:Y:S01]  /*0070*/  LDC R7, c[0x0][0x360] ;  /* 0x0000d800ff077b82 */ /* 0x000ea20000000800 */
[----:B0-----:R-:W-:-:S02]  /*0080*/  IMAD R0, R0, UR4, R3 ;  /* 0x0000000400007c24 */ /* 0x001fc4000f8e0203 */
[----:B--2---:R-:W-:-:S05]  /*0090*/  IMAD R7, R7, UR5, R2 ;  /* 0x0000000507077c24 */ /* 0x004fca000f8e0202 */
[----:B------:R-:W-:-:S04]  /*00a0*/  VIMNMX.U32 R2, PT, PT, R0, R7, !PT ;  /* 0x0000000700027248 */ /* 0x000fc80007fe0000 */
[----:B-1----:R-:W-:-:S13]  /*00b0*/  ISETP.GE.U32.AND P0, PT, R2, UR6, PT ;  /* 0x0000000602007c0c */ /* 0x002fda000bf06070 */
[----:B------:R-:W-:Y:S05]  /*00c0*/  @P0 EXIT ;  /* 0x000000000000094d */ /* 0x000fea0003800000 */
[----:B------:R-:W0:Y:S01]  /*00d0*/  LDC.64 R2, c[0x0][0x380] ;  /* 0x0000e000ff027b82 */ /* 0x000e220000000a00 */
[----:B------:R-:W1:Y:S01]  /*00e0*/  LDCU.64 UR4, c[0x0][0x358] ;  /* 0x00006b00ff0477ac */ /* 0x000e620008000a00 */
[----:B------:R-:W-:-:S06]  /*00f0*/  IMAD R9, R0, UR6, R7 ;  /* 0x0000000600097c24 */ /* 0x000fcc000f8e0207 */
[----:B------:R-:W2:Y:S08]  /*0100*/  LDC.64 R4, c[0x0][0x388] ;  /* 0x0000e200ff047b82 */ /* 0x000eb00000000a00 */
[----:B------:R-:W3:Y:S01]  /*0110*/  LDC.64 R6, c[0x0][0x390] ;  /* 0x0000e400ff067b82 */ /* 0x000ee20000000a00 */
[----:B0-----:R-:W-:-:S06]  /*0120*/  IMAD.WIDE.U32 R2, R9, 0x4, R2 ;  /* 0x0000000409027825 */ /* 0x001fcc00078e0002 */
[----:B-1----:R-:W4:Y:S01]  /*0130*/  LDG.E R2, desc[UR4][R2.64] ;  /* 0x0000000402027981 */ /* 0x002f22000c1e1900 */
[----:B--2---:R-:W-:-:S06]  /*0140*/  IMAD.WIDE.U32 R4, R9, 0x4, R4 ;  /* 0x0000000409047825 */ /* 0x004fcc00078e0004 */
[----:B------:R-:W4:Y:S01]  /*0150*/  LDG.E R5, desc[UR4][R4.64] ;  /* 0x0000000404057981 */ /* 0x000f22000c1e1900 */
[----:B---3--:R-:W-:-:S04]  /*0160*/  IMAD.WIDE.U32 R6, R9, 0x4, R6 ;  /* 0x0000000409067825 */ /* 0x008fc800078e0006 */
[----:B----4-:R-:W-:-:S05]  /*0170*/  FADD R9, R2, R5 ;  /* 0x0000000502097221 */ /* 0x010fca0000000000 */
[----:B------:R-:W-:Y:S01]  /*0180*/  STG.E desc[UR4][R6.64], R9 ;  /* 0x0000000906007986 */ /* 0x000fe2000c101904 */
[----:B------:R-:W-:Y:S05]  /*0190*/  EXIT ;  /* 0x000000000000794d */ /* 0x000fea0003800000 */
.L_x_0:
[----:B------:R-:W-:-:S00]  /*01a0*/  BRA `(.L_x_0) ;  /* 0xfffffffc00fc7947 */ /* 0x000fc0000383ffff */
[----:B------:R-:W-:-:S00]  /*01b0*/  NOP ;  /* 0x0000000000007918 */ /* 0x000fc00000000000 */
        /* <DEDUP_REMOVED lines=12> */
.L_x_1:


//--------------------- .nv.shared.reserved.0     --------------------------
	.section	.nv.shared.reserved.0,"aw",@nobits
	.weak		__nv_reservedSMEM_offset_0_alias
	.size		__nv_reservedSMEM_offset_0_alias, 0, 64
	.other		__nv_reservedSMEM_offset_0_alias,@"STO_CUDA_RESERVED_SHARED STV_DEFAULT"
__nv_reservedSMEM_offset_0_alias:
	.zero		0
	.zero		64


//--------------------- .nv.constant0._Z10matrix_addPKfS0_Pfi --------------------------
	.section	.nv.constant0._Z10matrix_addPKfS0_Pfi,"a",@progbits
	.sectionflags	@""
	.align	4
.nv.constant0._Z10matrix_addPKfS0_Pfi:
	.zero		924


//--------------------- SYMBOLS --------------------------

	.type		.nv.reservedSmem.offset0,@object
	.size		.nv.reservedSmem.offset0,0x4
